//
// Generated by NVIDIA NVVM Compiler
//
// Compiler Build ID: CL-36424714
// Cuda compilation tools, release 13.0, V13.0.88
// Based on NVVM 20.0.0
//

.version 9.0
.target sm_100
.address_size 64

	// .globl	mean_axis0_kernel

.visible .entry mean_axis0_kernel(
	.param .u64 .ptr .align 1 mean_axis0_kernel_param_0,
	.param .u64 .ptr .align 1 mean_axis0_kernel_param_1,
	.param .u32 mean_axis0_kernel_param_2,
	.param .u32 mean_axis0_kernel_param_3
)
{
	.reg .pred 	%p<11>;
	.reg .b32 	%r<38>;
	.reg .b32 	%f<85>;
	.reg .b64 	%rd<43>;

	ld.param.u64 	%rd3, [mean_axis0_kernel_param_0];
	ld.param.u64 	%rd2, [mean_axis0_kernel_param_1];
	ld.param.u32 	%r23, [mean_axis0_kernel_param_2];
	ld.param.u32 	%r24, [mean_axis0_kernel_param_3];
	cvta.to.global.u64 	%rd1, %rd3;
	mov.u32 	%r25, %ctaid.x;
	mov.u32 	%r26, %ntid.x;
	mov.u32 	%r27, %tid.x;
	mad.lo.s32 	%r1, %r25, %r26, %r27;
	setp.ge.s32 	%p1, %r1, %r24;
	@%p1 bra 	$L__BB0_15;
	setp.lt.s32 	%p2, %r23, 1;
	mov.f32 	%f84, 0f00000000;
	@%p2 bra 	$L__BB0_14;
	and.b32  	%r2, %r23, 15;
	setp.lt.u32 	%p3, %r23, 16;
	mov.f32 	%f84, 0f00000000;
	mov.b32 	%r34, 0;
	@%p3 bra 	$L__BB0_5;
	and.b32  	%r34, %r23, 2147483632;
	neg.s32 	%r32, %r34;
	shl.b32 	%r5, %r24, 4;
	mov.f32 	%f84, 0f00000000;
	mul.wide.s32 	%rd6, %r24, 4;
	mov.u32 	%r31, %r1;
$L__BB0_4:
	.pragma "nounroll";
	mul.wide.s32 	%rd4, %r31, 4;
	add.s64 	%rd5, %rd1, %rd4;
	ld.global.f32 	%f18, [%rd5];
	add.f32 	%f19, %f84, %f18;
	add.s64 	%rd7, %rd5, %rd6;
	ld.global.f32 	%f20, [%rd7];
	add.f32 	%f21, %f19, %f20;
	add.s64 	%rd8, %rd7, %rd6;
	ld.global.f32 	%f22, [%rd8];
	add.f32 	%f23, %f21, %f22;
	add.s64 	%rd9, %rd8, %rd6;
	ld.global.f32 	%f24, [%rd9];
	add.f32 	%f25, %f23, %f24;
	add.s64 	%rd10, %rd9, %rd6;
	ld.global.f32 	%f26, [%rd10];
	add.f32 	%f27, %f25, %f26;
	add.s64 	%rd11, %rd10, %rd6;
	ld.global.f32 	%f28, [%rd11];
	add.f32 	%f29, %f27, %f28;
	add.s64 	%rd12, %rd11, %rd6;
	ld.global.f32 	%f30, [%rd12];
	add.f32 	%f31, %f29, %f30;
	add.s64 	%rd13, %rd12, %rd6;
	ld.global.f32 	%f32, [%rd13];
	add.f32 	%f33, %f31, %f32;
	add.s64 	%rd14, %rd13, %rd6;
	ld.global.f32 	%f34, [%rd14];
	add.f32 	%f35, %f33, %f34;
	add.s64 	%rd15, %rd14, %rd6;
	ld.global.f32 	%f36, [%rd15];
	add.f32 	%f37, %f35, %f36;
	add.s64 	%rd16, %rd15, %rd6;
	ld.global.f32 	%f38, [%rd16];
	add.f32 	%f39, %f37, %f38;
	add.s64 	%rd17, %rd16, %rd6;
	ld.global.f32 	%f40, [%rd17];
	add.f32 	%f41, %f39, %f40;
	add.s64 	%rd18, %rd17, %rd6;
	ld.global.f32 	%f42, [%rd18];
	add.f32 	%f43, %f41, %f42;
	add.s64 	%rd19, %rd18, %rd6;
	ld.global.f32 	%f44, [%rd19];
	add.f32 	%f45, %f43, %f44;
	add.s64 	%rd20, %rd19, %rd6;
	ld.global.f32 	%f46, [%rd20];
	add.f32 	%f47, %f45, %f46;
	add.s64 	%rd21, %rd20, %rd6;
	ld.global.f32 	%f48, [%rd21];
	add.f32 	%f84, %f47, %f48;
	add.s32 	%r32, %r32, 16;
	add.s32 	%r31, %r31, %r5;
	setp.ne.s32 	%p4, %r32, 0;
	@%p4 bra 	$L__BB0_4;
$L__BB0_5:
	setp.eq.s32 	%p5, %r2, 0;
	@%p5 bra 	$L__BB0_14;
	and.b32  	%r11, %r23, 7;
	setp.lt.u32 	%p6, %r2, 8;
	@%p6 bra 	$L__BB0_8;
	mad.lo.s32 	%r29, %r34, %r24, %r1;
	mul.wide.s32 	%rd22, %r29, 4;
	add.s64 	%rd23, %rd1, %rd22;
	ld.global.f32 	%f50, [%rd23];
	add.f32 	%f51, %f84, %f50;
	mul.wide.s32 	%rd24, %r24, 4;
	add.s64 	%rd25, %rd23, %rd24;
	ld.global.f32 	%f52, [%rd25];
	add.f32 	%f53, %f51, %f52;
	add.s64 	%rd26, %rd25, %rd24;
	ld.global.f32 	%f54, [%rd26];
	add.f32 	%f55, %f53, %f54;
	add.s64 	%rd27, %rd26, %rd24;
	ld.global.f32 	%f56, [%rd27];
	add.f32 	%f57, %f55, %f56;
	add.s64 	%rd28, %rd27, %rd24;
	ld.global.f32 	%f58, [%rd28];
	add.f32 	%f59, %f57, %f58;
	add.s64 	%rd29, %rd28, %rd24;
	ld.global.f32 	%f60, [%rd29];
	add.f32 	%f61, %f59, %f60;
	add.s64 	%rd30, %rd29, %rd24;
	ld.global.f32 	%f62, [%rd30];
	add.f32 	%f63, %f61, %f62;
	add.s64 	%rd31, %rd30, %rd24;
	ld.global.f32 	%f64, [%rd31];
	add.f32 	%f84, %f63, %f64;
	add.s32 	%r34, %r34, 8;
$L__BB0_8:
	setp.eq.s32 	%p7, %r11, 0;
	@%p7 bra 	$L__BB0_14;
	and.b32  	%r14, %r23, 3;
	setp.lt.u32 	%p8, %r11, 4;
	@%p8 bra 	$L__BB0_11;
	mad.lo.s32 	%r30, %r34, %r24, %r1;
	mul.wide.s32 	%rd32, %r30, 4;
	add.s64 	%rd33, %rd1, %rd32;
	ld.global.f32 	%f66, [%rd33];
	add.f32 	%f67, %f84, %f66;
	mul.wide.s32 	%rd34, %r24, 4;
	add.s64 	%rd35, %rd33, %rd34;
	ld.global.f32 	%f68, [%rd35];
	add.f32 	%f69, %f67, %f68;
	add.s64 	%rd36, %rd35, %rd34;
	ld.global.f32 	%f70, [%rd36];
	add.f32 	%f71, %f69, %f70;
	add.s64 	%rd37, %rd36, %rd34;
	ld.global.f32 	%f72, [%rd37];
	add.f32 	%f84, %f71, %f72;
	add.s32 	%r34, %r34, 4;
$L__BB0_11:
	setp.eq.s32 	%p9, %r14, 0;
	@%p9 bra 	$L__BB0_14;
	mad.lo.s32 	%r37, %r34, %r24, %r1;
	neg.s32 	%r36, %r14;
$L__BB0_13:
	.pragma "nounroll";
	mul.wide.s32 	%rd38, %r37, 4;
	add.s64 	%rd39, %rd1, %rd38;
	ld.global.f32 	%f73, [%rd39];
	add.f32 	%f84, %f84, %f73;
	add.s32 	%r37, %r37, %r24;
	add.s32 	%r36, %r36, 1;
	setp.ne.s32 	%p10, %r36, 0;
	@%p10 bra 	$L__BB0_13;
$L__BB0_14:
	cvt.rn.f32.s32 	%f74, %r23;
	div.rn.f32 	%f75, %f84, %f74;
	cvta.to.global.u64 	%rd40, %rd2;
	mul.wide.s32 	%rd41, %r1, 4;
	add.s64 	%rd42, %rd40, %rd41;
	st.global.f32 	[%rd42], %f75;
$L__BB0_15:
	ret;

}


// ===== COMPILED SASS (sm_100) =====

	.target	sm_100

	.elftype	@"ET_EXEC"


//--------------------- .note.nv.tkinfo           --------------------------
	.section	.note.nv.tkinfo,"",@"SHT_NOTE"
	.sectionflags	@"SHF_NOTE_NV_TKINFO"
	.tkinfo
        /*0018*/ 	.word	0x00000002
        /*0030*/ 	.string	""
        /*0030*/ 	.string	"ptxas"
        /*0030*/ 	.string	"Cuda compilation tools, release 13.0, V13.0.88"
        /*0030*/ 	.string	"Build cuda_13.0.r13.0/compiler.36424714_0"
        /*0030*/ 	.string	"-arch sm_100 -m 64 "



//--------------------- .note.nv.cuinfo           --------------------------
	.section	.note.nv.cuinfo,"",@"SHT_NOTE"
	.sectionflags	@"SHF_NOTE_NV_CUINFO"
        /*0018*/ 	.short	0x0002
        /*001a*/ 	.short	0x0064
        /*001c*/ 	.short	0x0082
	.zero		2


//--------------------- .nv.info                  --------------------------
	.section	.nv.info,"",@"SHT_CUDA_INFO"
	.align	4


	//----- nvinfo : EIATTR_REGCOUNT
	.align		4
        /*0000*/ 	.byte	0x04, 0x2f
        /*0002*/ 	.short	(.L_1 - .L_0)
	.align		4
.L_0:
        /*0004*/ 	.word	index@(mean_axis0_kernel)
        /*0008*/ 	.word	0x00000020


	//----- nvinfo : EIATTR_FRAME_SIZE
	.align		4
.L_1:
        /*000c*/ 	.byte	0x04, 0x11
        /*000e*/ 	.short	(.L_3 - .L_2)
	.align		4
.L_2:
        /*0010*/ 	.word	index@($__internal_0_$__cuda_sm3x_div_rn_noftz_f32_slowpath)
        /*0014*/ 	.word	0x00000000


	//----- nvinfo : EIATTR_FRAME_SIZE
	.align		4
.L_3:
        /*0018*/ 	.byte	0x04, 0x11
        /*001a*/ 	.short	(.L_5 - .L_4)
	.align		4
.L_4:
        /*001c*/ 	.word	index@(mean_axis0_kernel)
        /*0020*/ 	.word	0x00000000


	//----- nvinfo : EIATTR_MIN_STACK_SIZE
	.align		4
.L_5:
        /*0024*/ 	.byte	0x04, 0x12
        /*0026*/ 	.short	(.L_7 - .L_6)
	.align		4
.L_6:
        /*0028*/ 	.word	index@(mean_axis0_kernel)
        /*002c*/ 	.word	0x00000000
.L_7:


//--------------------- .nv.compat                --------------------------
	.section	.nv.compat,"",@"SHT_CUDA_COMPAT_INFO"
	.align	4
        /*0000*/ 	.byte	0x02, 0x09, 0x00, 0x00, 0x02, 0x02, 0x01, 0x00, 0x02, 0x05, 0x05, 0x00, 0x03, 0x07, 0x01, 0x01
        /*0010*/ 	.byte	0x02, 0x03, 0x00, 0x00, 0x02, 0x06, 0x01, 0x00, 0x04, 0x0b, 0x08, 0x00, 0x01, 0x00, 0x00, 0x00
        /*0020*/ 	.byte	0x00, 0x00, 0x00, 0x00


//--------------------- .nv.info.mean_axis0_kernel --------------------------
	.section	.nv.info.mean_axis0_kernel,"",@"SHT_CUDA_INFO"
	.sectionflags	@""
	.align	4


	//----- nvinfo : EIATTR_CUDA_API_VERSION
	.align		4
        /*0000*/ 	.byte	0x04, 0x37
        /*0002*/ 	.short	(.L_9 - .L_8)
.L_8:
        /*0004*/ 	.word	0x00000082


	//----- nvinfo : EIATTR_KPARAM_INFO
	.align		4
.L_9:
        /*0008*/ 	.byte	0x04, 0x17
        /*000a*/ 	.short	(.L_11 - .L_10)
.L_10:
        /*000c*/ 	.word	0x00000000
        /*0010*/ 	.short	0x0003
        /*0012*/ 	.short	0x0014
        /*0014*/ 	.byte	0x00, 0xf0, 0x11, 0x00


	//----- nvinfo : EIATTR_KPARAM_INFO
	.align		4
.L_11:
        /*0018*/ 	.byte	0x04, 0x17
        /*001a*/ 	.short	(.L_13 - .L_12)
.L_12:
        /*001c*/ 	.word	0x00000000
        /*0020*/ 	.short	0x0002
        /*0022*/ 	.short	0x0010
        /*0024*/ 	.byte	0x00, 0xf0, 0x11, 0x00


	//----- nvinfo : EIATTR_KPARAM_INFO
	.align		4
.L_13:
        /*0028*/ 	.byte	0x04, 0x17
        /*002a*/ 	.short	(.L_15 - .L_14)
.L_14:
        /*002c*/ 	.word	0x00000000
        /*0030*/ 	.short	0x0001
        /*0032*/ 	.short	0x0008
        /*0034*/ 	.byte	0x00, 0xf5, 0x21, 0x00


	//----- nvinfo : EIATTR_KPARAM_INFO
	.align		4
.L_15:
        /*0038*/ 	.byte	0x04, 0x17
        /*003a*/ 	.short	(.L_17 - .L_16)
.L_16:
        /*003c*/ 	.word	0x00000000
        /*0040*/ 	.short	0x0000
        /*0042*/ 	.short	0x0000
        /*0044*/ 	.byte	0x00, 0xf5, 0x21, 0x00


	//----- nvinfo : EIATTR_SPARSE_MMA_MASK
	.align		4
.L_17:
        /*0048*/ 	.byte	0x03, 0x50
        /*004a*/ 	.short	0x0000


	//----- nvinfo : EIATTR_MAXREG_COUNT
	.align		4
        /*004c*/ 	.byte	0x03, 0x1b
        /*004e*/ 	.short	0x00ff


	//----- nvinfo : EIATTR_MERCURY_ISA_VERSION
	.align		4
        /*0050*/ 	.byte	0x03, 0x5f
        /*0052*/ 	.short	0x0101


	//----- nvinfo : EIATTR_VRC_CTA_INIT_COUNT
	.align		4
        /*0054*/ 	.byte	0x02, 0x4a
	.zero		1
	.zero		1


	//----- nvinfo : EIATTR_EXIT_INSTR_OFFSETS
	.align		4
        /*0058*/ 	.byte	0x04, 0x1c
        /*005a*/ 	.short	(.L_19 - .L_18)


	//   ....[0]....
.L_18:
        /*005c*/ 	.word	0x00000070


	//   ....[1]....
        /*0060*/ 	.word	0x000009d0


	//----- nvinfo : EIATTR_CRS_STACK_SIZE
	.align		4
.L_19:
        /*0064*/ 	.byte	0x04, 0x1e
        /*0066*/ 	.short	(.L_21 - .L_20)
.L_20:
        /*0068*/ 	.word	0x00000000


	//----- nvinfo : EIATTR_CBANK_PARAM_SIZE
	.align		4
.L_21:
        /*006c*/ 	.byte	0x03, 0x19
        /*006e*/ 	.short	0x0018


	//----- nvinfo : EIATTR_PARAM_CBANK
	.align		4
        /*0070*/ 	.byte	0x04, 0x0a
        /*0072*/ 	.short	(.L_23 - .L_22)
	.align		4
.L_22:
        /*0074*/ 	.word	index@(.nv.constant0.mean_axis0_kernel)
        /*0078*/ 	.short	0x0380
        /*007a*/ 	.short	0x0018


	//----- nvinfo : EIATTR_SW_WAR
	.align		4
.L_23:
        /*007c*/ 	.byte	0x04, 0x36
        /*007e*/ 	.short	(.L_25 - .L_24)
.L_24:
        /*0080*/ 	.word	0x00000008
.L_25:


//--------------------- .nv.callgraph             --------------------------
	.section	.nv.callgraph,"",@"SHT_CUDA_CALLGRAPH"
	.align	4
	.sectionentsize	8
	.align		4
        /*0000*/ 	.word	0x00000000
	.align		4
        /*0004*/ 	.word	0xffffffff
	.align		4
        /*0008*/ 	.word	0x00000000
	.align		4
        /*000c*/ 	.word	0xfffffffe
	.align		4
        /*0010*/ 	.word	0x00000000
	.align		4
        /*0014*/ 	.word	0xfffffffd
	.align		4
        /*0018*/ 	.word	0x00000000
	.align		4
        /*001c*/ 	.word	0xfffffffc


//--------------------- .text.mean_axis0_kernel   --------------------------
	.section	.text.mean_axis0_kernel,"ax",@progbits
	.align	128
        .global         mean_axis0_kernel
        .type           mean_axis0_kernel,@function
        .size           mean_axis0_kernel,(.L_x_20 - mean_axis0_kernel)
        .other          mean_axis0_kernel,@"STO_CUDA_ENTRY STV_DEFAULT"
mean_axis0_kernel:
.text.mean_axis0_kernel:
[----:B------:R-:W-:Y:S01]  /*0000*/  LDC R1, c[0x0][0x37c] ;  /* 0x0000df00ff017b82 */ /* 0x000fe20000000800 */
[----:B------:R-:W0:Y:S07]  /*0010*/  S2R R3, SR_TID.X ;  /* 0x0000000000037919 */ /* 0x000e2e0000002100 */
[----:B------:R-:W0:Y:S08]  /*0020*/  S2UR UR4, SR_CTAID.X ;  /* 0x00000000000479c3 */ /* 0x000e300000002500 */
[----:B------:R-:W0:Y:S08]  /*0030*/  LDC R14, c[0x0][0x360] ;  /* 0x0000d800ff0e7b82 */ /* 0x000e300000000800 */
[----:B------:R-:W1:Y:S01]  /*0040*/  LDC R19, c[0x0][0x394] ;  /* 0x0000e500ff137b82 */ /* 0x000e620000000800 */
[----:B0-----:R-:W-:-:S05]  /*0050*/  IMAD R14, R14, UR4, R3 ;  /* 0x000000040e0e7c24 */ /* 0x001fca000f8e0203 */
[----:B-1----:R-:W-:-:S13]  /*0060*/  ISETP.GE.AND P0, PT, R14, R19, PT ;  /* 0x000000130e00720c */ /* 0x002fda0003f06270 */
[----:B------:R-:W-:Y:S05]  /*0070*/  @P0 EXIT ;  /* 0x000000000000094d */ /* 0x000fea0003800000 */
[----:B------:R-:W0:Y:S01]  /*0080*/  LDCU UR7, c[0x0][0x390] ;  /* 0x00007200ff0777ac */ /* 0x000e220008000800 */
[----:B------:R-:W-:Y:S01]  /*0090*/  HFMA2 R15, -RZ, RZ, 0, 0 ;  /* 0x00000000ff0f7431 */ /* 0x000fe200000001ff */
[----:B------:R-:W1:Y:S01]  /*00a0*/  LDCU.64 UR8, c[0x0][0x358] ;  /* 0x00006b00ff0877ac */ /* 0x000e620008000a00 */
[----:B0-----:R-:W-:-:S09]  /*00b0*/  UISETP.GE.AND UP0, UPT, UR7, 0x1, UPT ;  /* 0x000000010700788c */ /* 0x001fd2000bf06270 */
[----:B-1----:R-:W-:Y:S05]  /*00c0*/  BRA.U !UP0, `(.L_x_0) ;  /* 0x0000000508f87547 */ /* 0x002fea000b800000 */
[----:B------:R-:W-:Y:S01]  /*00d0*/  UISETP.GE.U32.AND UP1, UPT, UR7, 0x10, UPT ;  /* 0x000000100700788c */ /* 0x000fe2000bf26070 */
[----:B------:R-:W-:Y:S01]  /*00e0*/  MOV R15, RZ ;  /* 0x000000ff000f7202 */ /* 0x000fe20000000f00 */
[----:B------:R-:W-:Y:S01]  /*00f0*/  ULOP3.LUT UR5, UR7, 0xf, URZ, 0xc0, !UPT ;  /* 0x0000000f07057892 */ /* 0x000fe2000f8ec0ff */
[----:B------:R-:W-:-:S03]  /*0100*/  UMOV UR4, URZ ;  /* 0x000000ff00047c82 */ /* 0x000fc60008000000 */
[----:B------:R-:W-:-:S03]  /*0110*/  UISETP.NE.AND UP0, UPT, UR5, URZ, UPT ;  /* 0x000000ff0500728c */ /* 0x000fc6000bf05270 */
[----:B------:R-:W-:Y:S08]  /*0120*/  BRA.U !UP1, `(.L_x_1) ;  /* 0x0000000109e47547 */ /* 0x000ff0000b800000 */
[----:B------:R-:W-:Y:S01]  /*0130*/  ULOP3.LUT UR4, UR7, 0x7ffffff0, URZ, 0xc0, !UPT ;  /* 0x7ffffff007047892 */ /* 0x000fe2000f8ec0ff */
[----:B------:R-:W-:Y:S02]  /*0140*/  MOV R15, RZ ;  /* 0x000000ff000f7202 */ /* 0x000fe40000000f00 */
[----:B------:R-:W-:Y:S01]  /*0150*/  MOV R0, R14 ;  /* 0x0000000e00007202 */ /* 0x000fe20000000f00 */
[----:B------:R-:W-:-:S12]  /*0160*/  UIADD3 UR6, UPT, UPT, -UR4, URZ, URZ ;  /* 0x000000ff04067290 */ /* 0x000fd8000fffe1ff */
.L_x_2:
[----:B------:R-:W0:Y:S02]  /*0170*/  LDC.64 R4, c[0x0][0x380] ;  /* 0x0000e000ff047b82 */ /* 0x000e240000000a00 */
[----:B0-----:R-:W-:-:S05]  /*0180*/  IMAD.WIDE R4, R0, 0x4, R4 ;  /* 0x0000000400047825 */ /* 0x001fca00078e0204 */
[----:B------:R-:W2:Y:S01]  /*0190*/  LDG.E R24, desc[UR8][R4.64] ;  /* 0x0000000804187981 */ /* 0x000ea2000c1e1900 */
[----:B------:R-:W-:-:S05]  /*01a0*/  IMAD.WIDE R6, R19, 0x4, R4 ;  /* 0x0000000413067825 */ /* 0x000fca00078e0204 */
[----:B------:R0:W3:Y:S01]  /*01b0*/  LDG.E R23, desc[UR8][R6.64] ;  /* 0x0000000806177981 */ /* 0x0000e2000c1e1900 */
[----:B------:R-:W-:-:S05]  /*01c0*/  IMAD.WIDE R8, R19, 0x4, R6 ;  /* 0x0000000413087825 */ /* 0x000fca00078e0206 */
[----:B------:R1:W4:Y:S01]  /*01d0*/  LDG.E R22, desc[UR8][R8.64] ;  /* 0x0000000808167981 */ /* 0x000322000c1e1900 */
[----:B------:R-:W-:-:S05]  /*01e0*/  IMAD.WIDE R12, R19, 0x4, R8 ;  /* 0x00000004130c7825 */ /* 0x000fca00078e0208 */
[----:B------:R-:W5:Y:S01]  /*01f0*/  LDG.E R21, desc[UR8][R12.64] ;  /* 0x000000080c157981 */ /* 0x000f62000c1e1900 */
[----:B------:R-:W-:-:S05]  /*0200*/  IMAD.WIDE R16, R19, 0x4, R12 ;  /* 0x0000000413107825 */ /* 0x000fca00078e020c */
[----:B------:R-:W5:Y:S01]  /*0210*/  LDG.E R20, desc[UR8][R16.64] ;  /* 0x0000000810147981 */ /* 0x000f62000c1e1900 */
[----:B------:R-:W-:-:S05]  /*0220*/  IMAD.WIDE R2, R19, 0x4, R16 ;  /* 0x0000000413027825 */ /* 0x000fca00078e0210 */
[----:B------:R1:W5:Y:S01]  /*0230*/  LDG.E R18, desc[UR8][R2.64] ;  /* 0x0000000802127981 */ /* 0x000362000c1e1900 */
[----:B------:R-:W-:-:S05]  /*0240*/  IMAD.WIDE R26, R19, 0x4, R2 ;  /* 0x00000004131a7825 */ /* 0x000fca00078e0202 */
[----:B------:R1:W5:Y:S01]  /*0250*/  LDG.E R25, desc[UR8][R26.64] ;  /* 0x000000081a197981 */ /* 0x000362000c1e1900 */
[----:B------:R-:W-:-:S05]  /*0260*/  IMAD.WIDE R10, R19, 0x4, R26 ;  /* 0x00000004130a7825 */ /* 0x000fca00078e021a */
[----:B------:R1:W5:Y:S01]  /*0270*/  LDG.E R28, desc[UR8][R10.64] ;  /* 0x000000080a1c7981 */ /* 0x000362000c1e1900 */
[----:B0-----:R-:W-:-:S04]  /*0280*/  IMAD.WIDE R6, R19, 0x4, R10 ;  /* 0x0000000413067825 */ /* 0x001fc800078e020a */
[C---:B-1----:R-:W-:Y:S02]  /*0290*/  IMAD.WIDE R8, R19.reuse, 0x4, R6 ;  /* 0x0000000413087825 */ /* 0x042fe400078e0206 */
[----:B------:R-:W5:Y:S02]  /*02a0*/  LDG.E R6, desc[UR8][R6.64] ;  /* 0x0000000806067981 */ /* 0x000f64000c1e1900 */
[C---:B------:R-:W-:Y:S02]  /*02b0*/  IMAD.WIDE R2, R19.reuse, 0x4, R8 ;  /* 0x0000000413027825 */ /* 0x040fe400078e0208 */
[----:B------:R-:W5:Y:S02]  /*02c0*/  LDG.E R8, desc[UR8][R8.64] ;  /* 0x0000000808087981 */ /* 0x000f64000c1e1900 */
[C---:B------:R-:W-:Y:S02]  /*02d0*/  IMAD.WIDE R4, R19.reuse, 0x4, R2 ;  /* 0x0000000413047825 */ /* 0x040fe400078e0202 */
[----:B------:R-:W5:Y:S02]  /*02e0*/  LDG.E R29, desc[UR8][R2.64] ;  /* 0x00000008021d7981 */ /* 0x000f64000c1e1900 */
[----:B------:R-:W-:-:S02]  /*02f0*/  IMAD.WIDE R12, R19, 0x4, R4 ;  /* 0x00000004130c7825 */ /* 0x000fc400078e0204 */
[----:B------:R-:W5:Y:S02]  /*0300*/  LDG.E R4, desc[UR8][R4.64] ;  /* 0x0000000804047981 */ /* 0x000f64000c1e1900 */
[C---:B------:R-:W-:Y:S02]  /*0310*/  IMAD.WIDE R16, R19.reuse, 0x4, R12 ;  /* 0x0000000413107825 */ /* 0x040fe400078e020c */
[----:B------:R-:W5:Y:S02]  /*0320*/  LDG.E R12, desc[UR8][R12.64] ;  /* 0x000000080c0c7981 */ /* 0x000f64000c1e1900 */
[C---:B------:R-:W-:Y:S02]  /*0330*/  IMAD.WIDE R26, R19.reuse, 0x4, R16 ;  /* 0x00000004131a7825 */ /* 0x040fe400078e0210 */
[----:B------:R-:W5:Y:S02]  /*0340*/  LDG.E R16, desc[UR8][R16.64] ;  /* 0x0000000810107981 */ /* 0x000f64000c1e1900 */
[----:B------:R-:W-:-:S02]  /*0350*/  IMAD.WIDE R10, R19, 0x4, R26 ;  /* 0x00000004130a7825 */ /* 0x000fc400078e021a */
[----:B------:R-:W5:Y:S04]  /*0360*/  LDG.E R26, desc[UR8][R26.64] ;  /* 0x000000081a1a7981 */ /* 0x000f68000c1e1900 */
[----:B------:R-:W5:Y:S01]  /*0370*/  LDG.E R10, desc[UR8][R10.64] ;  /* 0x000000080a0a7981 */ /* 0x000f62000c1e1900 */
[----:B------:R-:W-:-:S04]  /*0380*/  UIADD3 UR6, UPT, UPT, UR6, 0x10, URZ ;  /* 0x0000001006067890 */ /* 0x000fc8000fffe0ff */
[----:B------:R-:W-:Y:S01]  /*0390*/  UISETP.NE.AND UP1, UPT, UR6, URZ, UPT ;  /* 0x000000ff0600728c */ /* 0x000fe2000bf25270 */
[----:B------:R-:W-:Y:S01]  /*03a0*/  LEA R0, R19, R0, 0x4 ;  /* 0x0000000013007211 */ /* 0x000fe200078e20ff */
[----:B--2---:R-:W-:-:S04]  /*03b0*/  FADD R24, R24, R15 ;  /* 0x0000000f18187221 */ /* 0x004fc80000000000 */
[----:B---3--:R-:W-:-:S04]  /*03c0*/  FADD R23, R24, R23 ;  /* 0x0000001718177221 */ /* 0x008fc80000000000 */
[----:B----4-:R-:W-:-:S04]  /*03d0*/  FADD R22, R23, R22 ;  /* 0x0000001617167221 */ /* 0x010fc80000000000 */
[----:B-----5:R-:W-:-:S04]  /*03e0*/  FADD R21, R22, R21 ;  /* 0x0000001516157221 */ /* 0x020fc80000000000 */
[----:B------:R-:W-:-:S04]  /*03f0*/  FADD R21, R21, R20 ;  /* 0x0000001415157221 */ /* 0x000fc80000000000 */
        /* <DEDUP_REMOVED lines=10> */
[----:B------:R-:W-:Y:S01]  /*04a0*/  FADD R15, R29, R10 ;  /* 0x0000000a1d0f7221 */ /* 0x000fe20000000000 */
[----:B------:R-:W-:Y:S06]  /*04b0*/  BRA.U UP1, `(.L_x_2) ;  /* 0xfffffffd012c7547 */ /* 0x000fec000b83ffff */
.L_x_1:
[----:B------:R-:W-:Y:S05]  /*04c0*/  BRA.U !UP0, `(.L_x_0) ;  /* 0x0000000108f87547 */ /* 0x000fea000b800000 */
[----:B------:R-:W-:Y:S02]  /*04d0*/  UISETP.GE.U32.AND UP0, UPT, UR5, 0x8, UPT ;  /* 0x000000080500788c */ /* 0x000fe4000bf06070 */
[----:B------:R-:W-:-:S04]  /*04e0*/  ULOP3.LUT UR6, UR7, 0x7, URZ, 0xc0, !UPT ;  /* 0x0000000707067892 */ /* 0x000fc8000f8ec0ff */
[----:B------:R-:W-:-:S03]  /*04f0*/  UISETP.NE.AND UP1, UPT, UR6, URZ, UPT ;  /* 0x000000ff0600728c */ /* 0x000fc6000bf25270 */
[----:B------:R-:W-:Y:S08]  /*0500*/  BRA.U !UP0, `(.L_x_3) ;  /* 0x00000001086c7547 */ /* 0x000ff0000b800000 */
[----:B------:R-:W0:Y:S01]  /*0510*/  LDC.64 R2, c[0x0][0x380] ;  /* 0x0000e000ff027b82 */ /* 0x000e220000000a00 */
[----:B------:R-:W-:-:S04]  /*0520*/  IMAD R5, R19, UR4, R14 ;  /* 0x0000000413057c24 */ /* 0x000fc8000f8e020e */
[----:B0-----:R-:W-:-:S04]  /*0530*/  IMAD.WIDE R2, R5, 0x4, R2 ;  /* 0x0000000405027825 */ /* 0x001fc800078e0202 */
[C---:B------:R-:W-:Y:S02]  /*0540*/  IMAD.WIDE R4, R19.reuse, 0x4, R2 ;  /* 0x0000000413047825 */ /* 0x040fe400078e0202 */
[----:B------:R-:W2:Y:S02]  /*0550*/  LDG.E R2, desc[UR8][R2.64] ;  /* 0x0000000802027981 */ /* 0x000ea4000c1e1900 */
[C---:B------:R-:W-:Y:S02]  /*0560*/  IMAD.WIDE R6, R19.reuse, 0x4, R4 ;  /* 0x0000000413067825 */ /* 0x040fe400078e0204 */
[----:B------:R-:W3:Y:S02]  /*0570*/  LDG.E R5, desc[UR8][R4.64] ;  /* 0x0000000804057981 */ /* 0x000ee4000c1e1900 */
[C---:B------:R-:W-:Y:S02]  /*0580*/  IMAD.WIDE R8, R19.reuse, 0x4, R6 ;  /* 0x0000000413087825 */ /* 0x040fe400078e0206 */
[----:B------:R-:W4:Y:S02]  /*0590*/  LDG.E R7, desc[UR8][R6.64] ;  /* 0x0000000806077981 */ /* 0x000f24000c1e1900 */
        /* <DEDUP_REMOVED lines=9> */
[----:B------:R-:W-:Y:S01]  /*0630*/  UIADD3 UR4, UPT, UPT, UR4, 0x8, URZ ;  /* 0x0000000804047890 */ /* 0x000fe2000fffe0ff */
[----:B--2---:R-:W-:-:S04]  /*0640*/  FADD R2, R15, R2 ;  /* 0x000000020f027221 */ /* 0x004fc80000000000 */
[----:B---3--:R-:W-:-:S04]  /*0650*/  FADD R2, R2, R5 ;  /* 0x0000000502027221 */ /* 0x008fc80000000000 */
[----:B----4-:R-:W-:-:S04]  /*0660*/  FADD R2, R2, R7 ;  /* 0x0000000702027221 */ /* 0x010fc80000000000 */
[----:B-----5:R-:W-:-:S04]  /*0670*/  FADD R2, R2, R9 ;  /* 0x0000000902027221 */ /* 0x020fc80000000000 */
[----:B------:R-:W-:-:S04]  /*0680*/  FADD R2, R2, R11 ;  /* 0x0000000b02027221 */ /* 0x000fc80000000000 */
[----:B------:R-:W-:-:S04]  /*0690*/  FADD R2, R2, R13 ;  /* 0x0000000d02027221 */ /* 0x000fc80000000000 */
[----:B------:R-:W-:-:S04]  /*06a0*/  FADD R2, R2, R17 ;  /* 0x0000001102027221 */ /* 0x000fc80000000000 */
[----:B------:R-:W-:-:S07]  /*06b0*/  FADD R15, R2, R21 ;  /* 0x00000015020f7221 */ /* 0x000fce0000000000 */
.L_x_3:
        /* <DEDUP_REMOVED lines=12> */
[----:B------:R-:W-:Y:S02]  /*0780*/  IMAD.WIDE R8, R19, 0x4, R6 ;  /* 0x0000000413087825 */ /* 0x000fe400078e0206 */
[----:B------:R-:W4:Y:S04]  /*0790*/  LDG.E R6, desc[UR8][R6.64] ;  /* 0x0000000806067981 */ /* 0x000f28000c1e1900 */
[----:B------:R-:W5:Y:S01]  /*07a0*/  LDG.E R8, desc[UR8][R8.64] ;  /* 0x0000000808087981 */ /* 0x000f62000c1e1900 */
[----:B------:R-:W-:Y:S01]  /*07b0*/  UIADD3 UR4, UPT, UPT, UR4, 0x4, URZ ;  /* 0x0000000404047890 */ /* 0x000fe2000fffe0ff */
[----:B--2---:R-:W-:-:S04]  /*07c0*/  FADD R15, R15, R2 ;  /* 0x000000020f0f7221 */ /* 0x004fc80000000000 */
[----:B---3--:R-:W-:-:S04]  /*07d0*/  FADD R15, R15, R4 ;  /* 0x000000040f0f7221 */ /* 0x008fc80000000000 */
[----:B----4-:R-:W-:-:S04]  /*07e0*/  FADD R15, R15, R6 ;  /* 0x000000060f0f7221 */ /* 0x010fc80000000000 */
[----:B-----5:R-:W-:-:S07]  /*07f0*/  FADD R15, R15, R8 ;  /* 0x000000080f0f7221 */ /* 0x020fce0000000000 */
.L_x_4:
[----:B------:R-:W-:Y:S05]  /*0800*/  BRA.U !UP1, `(.L_x_0) ;  /* 0x0000000109287547 */ /* 0x000fea000b800000 */
[----:B------:R-:W0:Y:S01]  /*0810*/  LDC.64 R4, c[0x0][0x380] ;  /* 0x0000e000ff047b82 */ /* 0x000e220000000a00 */
[----:B------:R-:W-:Y:S01]  /*0820*/  IMAD R0, R19, UR4, R14 ;  /* 0x0000000413007c24 */ /* 0x000fe2000f8e020e */
[----:B------:R-:W-:-:S12]  /*0830*/  UIADD3 UR5, UPT, UPT, -UR5, URZ, URZ ;  /* 0x000000ff05057290 */ /* 0x000fd8000fffe1ff */
.L_x_5:
[----:B0-----:R-:W-:-:S06]  /*0840*/  IMAD.WIDE R2, R0, 0x4, R4 ;  /* 0x0000000400027825 */ /* 0x001fcc00078e0204 */
[----:B------:R-:W2:Y:S01]  /*0850*/  LDG.E R2, desc[UR8][R2.64] ;  /* 0x0000000802027981 */ /* 0x000ea2000c1e1900 */
[----:B------:R-:W-:Y:S01]  /*0860*/  UIADD3 UR5, UPT, UPT, UR5, 0x1, URZ ;  /* 0x0000000105057890 */ /* 0x000fe2000fffe0ff */
[----:B------:R-:W-:-:S03]  /*0870*/  IADD3 R0, PT, PT, R0, R19, RZ ;  /* 0x0000001300007210 */ /* 0x000fc60007ffe0ff */
[----:B------:R-:W-:Y:S01]  /*0880*/  UISETP.NE.AND UP0, UPT, UR5, URZ, UPT ;  /* 0x000000ff0500728c */ /* 0x000fe2000bf05270 */
[----:B--2---:R-:W-:-:S08]  /*0890*/  FADD R15, R2, R15 ;  /* 0x0000000f020f7221 */ /* 0x004fd00000000000 */
[----:B------:R-:W-:Y:S05]  /*08a0*/  BRA.U UP0, `(.L_x_5) ;  /* 0xfffffffd00e47547 */ /* 0x000fea000b83ffff */
.L_x_0:
[----:B------:R-:W-:Y:S01]  /*08b0*/  I2FP.F32.S32 R4, UR7 ;  /* 0x0000000700047c45 */ /* 0x000fe20008201400 */
[----:B------:R-:W-:Y:S03]  /*08c0*/  BSSY.RECONVERGENT B0, `(.L_x_6) ;  /* 0x000000d000007945 */ /* 0x000fe60003800200 */
[----:B------:R-:W0:Y:S08]  /*08d0*/  MUFU.RCP R3, R4 ;  /* 0x0000000400037308 */ /* 0x000e300000001000 */
[----:B------:R-:W1:Y:S01]  /*08e0*/  FCHK P0, R15, R4 ;  /* 0x000000040f007302 */ /* 0x000e620000000000 */
[----:B0-----:R-:W-:-:S04]  /*08f0*/  FFMA R0, -R4, R3, 1 ;  /* 0x3f80000004007423 */ /* 0x001fc80000000103 */
[----:B------:R-:W-:-:S04]  /*0900*/  FFMA R0, R3, R0, R3 ;  /* 0x0000000003007223 */ /* 0x000fc80000000003 */
[----:B------:R-:W-:-:S04]  /*0910*/  FFMA R3, R0, R15, RZ ;  /* 0x0000000f00037223 */ /* 0x000fc800000000ff */
[----:B------:R-:W-:-:S04]  /*0920*/  FFMA R2, -R4, R3, R15 ;  /* 0x0000000304027223 */ /* 0x000fc8000000010f */
[----:B------:R-:W-:Y:S01]  /*0930*/  FFMA R5, R0, R2, R3 ;  /* 0x0000000200057223 */ /* 0x000fe20000000003 */
[----:B-1----:R-:W-:Y:S06]  /*0940*/  @!P0 BRA `(.L_x_7) ;  /* 0x0000000000108947 */ /* 0x002fec0003800000 */
[----:B------:R-:W-:Y:S02]  /*0950*/  MOV R3, R15 ;  /* 0x0000000f00037202 */ /* 0x000fe40000000f00 */
[----:B------:R-:W-:-:S07]  /*0960*/  MOV R2, 0x980 ;  /* 0x0000098000027802 */ /* 0x000fce0000000f00 */
[----:B------:R-:W-:Y:S05]  /*0970*/  CALL.REL.NOINC `($__internal_0_$__cuda_sm3x_div_rn_noftz_f32_slowpath) ;  /* 0x0000000000187944 */ /* 0x000fea0003c00000 */
[----:B------:R-:W-:-:S07]  /*0980*/  MOV R5, R0 ;  /* 0x0000000000057202 */ /* 0x000fce0000000f00 */
.L_x_7:
[----:B------:R-:W-:Y:S05]  /*0990*/  BSYNC.RECONVERGENT B0 ;  /* 0x0000000000007941 */ /* 0x000fea0003800200 */
.L_x_6:
[----:B------:R-:W0:Y:S02]  /*09a0*/  LDC.64 R2, c[0x0][0x388] ;  /* 0x0000e200ff027b82 */ /* 0x000e240000000a00 */
[----:B0-----:R-:W-:-:S05]  /*09b0*/  IMAD.WIDE R14, R14, 0x4, R2 ;  /* 0x000000040e0e7825 */ /* 0x001fca00078e0202 */
[----:B------:R-:W-:Y:S01]  /*09c0*/  STG.E desc[UR8][R14.64], R5 ;  /* 0x000000050e007986 */ /* 0x000fe2000c101908 */
[----:B------:R-:W-:Y:S05]  /*09d0*/  EXIT ;  /* 0x000000000000794d */ /* 0x000fea0003800000 */
        .weak           $__internal_0_$__cuda_sm3x_div_rn_noftz_f32_slowpath
        .type           $__internal_0_$__cuda_sm3x_div_rn_noftz_f32_slowpath,@function
        .size           $__internal_0_$__cuda_sm3x_div_rn_noftz_f32_slowpath,(.L_x_20 - $__internal_0_$__cuda_sm3x_div_rn_noftz_f32_slowpath)
$__internal_0_$__cuda_sm3x_div_rn_noftz_f32_slowpath:
[----:B------:R-:W-:Y:S01]  /*09e0*/  SHF.R.U32.HI R5, RZ, 0x17, R4 ;  /* 0x00000017ff057819 */ /* 0x000fe20000011604 */
[----:B------:R-:W-:Y:S01]  /*09f0*/  BSSY.RECONVERGENT B1, `(.L_x_8) ;  /* 0x0000063000017945 */ /* 0x000fe20003800200 */
[----:B------:R-:W-:Y:S02]  /*0a00*/  SHF.R.U32.HI R0, RZ, 0x17, R3 ;  /* 0x00000017ff007819 */ /* 0x000fe40000011603 */
[----:B------:R-:W-:Y:S02]  /*0a10*/  LOP3.LUT R5, R5, 0xff, RZ, 0xc0, !PT ;  /* 0x000000ff05057812 */ /* 0x000fe400078ec0ff */
[----:B------:R-:W-:Y:S02]  /*0a20*/  LOP3.LUT R10, R0, 0xff, RZ, 0xc0, !PT ;  /* 0x000000ff000a7812 */ /* 0x000fe400078ec0ff */
[----:B------:R-:W-:Y:S02]  /*0a30*/  IADD3 R7, PT, PT, R5, -0x1, RZ ;  /* 0xffffffff05077810 */ /* 0x000fe40007ffe0ff */
[----:B------:R-:W-:-:S02]  /*0a40*/  IADD3 R8, PT, PT, R10, -0x1, RZ ;  /* 0xffffffff0a087810 */ /* 0x000fc40007ffe0ff */
[----:B------:R-:W-:-:S04]  /*0a50*/  ISETP.GT.U32.AND P0, PT, R7, 0xfd, PT ;  /* 0x000000fd0700780c */ /* 0x000fc80003f04070 */
[----:B------:R-:W-:-:S13]  /*0a60*/  ISETP.GT.U32.OR P0, PT, R8, 0xfd, P0 ;  /* 0x000000fd0800780c */ /* 0x000fda0000704470 */
[----:B------:R-:W-:Y:S01]  /*0a70*/  @!P0 MOV R6, RZ ;  /* 0x000000ff00068202 */ /* 0x000fe20000000f00 */
[----:B------:R-:W-:Y:S06]  /*0a80*/  @!P0 BRA `(.L_x_9) ;  /* 0x0000000000608947 */ /* 0x000fec0003800000 */
[----:B------:R-:W-:Y:S02]  /*0a90*/  FSETP.GTU.FTZ.AND P0, PT, |R3|, +INF , PT ;  /* 0x7f8000000300780b */ /* 0x000fe40003f1c200 */
[----:B------:R-:W-:Y:S02]  /*0aa0*/  FSETP.GTU.FTZ.AND P1, PT, |R4|, +INF , PT ;  /* 0x7f8000000400780b */ /* 0x000fe40003f3c200 */
[----:B------:R-:W-:Y:S02]  /*0ab0*/  MOV R0, R4 ;  /* 0x0000000400007202 */ /* 0x000fe40000000f00 */
[----:B------:R-:W-:-:S13]  /*0ac0*/  PLOP3.LUT P0, PT, P0, P1, PT, 0xf8, 0x8f ;  /* 0x00000000008f781c */ /* 0x000fda0000703f70 */
[----:B------:R-:W-:Y:S05]  /*0ad0*/  @P0 BRA `(.L_x_10) ;  /* 0x00000004004c0947 */ /* 0x000fea0003800000 */
[----:B------:R-:W-:-:S13]  /*0ae0*/  LOP3.LUT P0, RZ, R4, 0x7fffffff, R3, 0xc8, !PT ;  /* 0x7fffffff04ff7812 */ /* 0x000fda000780c803 */
[----:B------:R-:W-:Y:S05]  /*0af0*/  @!P0 BRA `(.L_x_11) ;  /* 0x00000004003c8947 */ /* 0x000fea0003800000 */
[C---:B------:R-:W-:Y:S02]  /*0b00*/  FSETP.NEU.FTZ.AND P2, PT, |R3|.reuse, +INF , PT ;  /* 0x7f8000000300780b */ /* 0x040fe40003f5d200 */
[----:B------:R-:W-:Y:S02]  /*0b10*/  FSETP.NEU.FTZ.AND P1, PT, |R0|, +INF , PT ;  /* 0x7f8000000000780b */ /* 0x000fe40003f3d200 */
[----:B------:R-:W-:-:S11]  /*0b20*/  FSETP.NEU.FTZ.AND P0, PT, |R3|, +INF , PT ;  /* 0x7f8000000300780b */ /* 0x000fd60003f1d200 */
[----:B------:R-:W-:Y:S05]  /*0b30*/  @!P1 BRA !P2, `(.L_x_11) ;  /* 0x00000004002c9947 */ /* 0x000fea0005000000 */
[----:B------:R-:W-:-:S04]  /*0b40*/  LOP3.LUT P2, RZ, R3, 0x7fffffff, RZ, 0xc0, !PT ;  /* 0x7fffffff03ff7812 */ /* 0x000fc8000784c0ff */
[----:B------:R-:W-:-:S13]  /*0b50*/  PLOP3.LUT P1, PT, P1, P2, PT, 0x2f, 0xf2 ;  /* 0x0000000000f2781c */ /* 0x000fda0000f24577 */
[----:B------:R-:W-:Y:S05]  /*0b60*/  @P1 BRA `(.L_x_12) ;  /* 0x0000000400181947 */ /* 0x000fea0003800000 */
[----:B------:R-:W-:-:S04]  /*0b70*/  LOP3.LUT P1, RZ, R4, 0x7fffffff, RZ, 0xc0, !PT ;  /* 0x7fffffff04ff7812 */ /* 0x000fc8000782c0ff */
[----:B------:R-:W-:-:S13]  /*0b80*/  PLOP3.LUT P0, PT, P0, P1, PT, 0x2f, 0xf2 ;  /* 0x0000000000f2781c */ /* 0x000fda0000702577 */
[----:B------:R-:W-:Y:S05]  /*0b90*/  @P0 BRA `(.L_x_13) ;  /* 0x0000000400000947 */ /* 0x000fea0003800000 */
[----:B------:R-:W-:Y:S02]  /*0ba0*/  ISETP.GE.AND P0, PT, R8, RZ, PT ;  /* 0x000000ff0800720c */ /* 0x000fe40003f06270 */
[----:B------:R-:W-:-:S11]  /*0bb0*/  ISETP.GE.AND P1, PT, R7, RZ, PT ;  /* 0x000000ff0700720c */ /* 0x000fd60003f26270 */
[----:B------:R-:W-:Y:S01]  /*0bc0*/  @P0 MOV R6, RZ ;  /* 0x000000ff00060202 */ /* 0x000fe20000000f00 */
[----:B------:R-:W-:Y:S01]  /*0bd0*/  @!P0 FFMA R3, R3, 1.84467440737095516160e+19, RZ ;  /* 0x5f80000003038823 */ /* 0x000fe200000000ff */
[----:B------:R-:W-:Y:S01]  /*0be0*/  @!P0 MOV R6, 0xffffffc0 ;  /* 0xffffffc000068802 */ /* 0x000fe20000000f00 */
[----:B------:R-:W-:-:S03]  /*0bf0*/  @!P1 FFMA R4, R0, 1.84467440737095516160e+19, RZ ;  /* 0x5f80000000049823 */ /* 0x000fc600000000ff */
[----:B------:R-:W-:-:S07]  /*0c00*/  @!P1 IADD3 R6, PT, PT, R6, 0x40, RZ ;  /* 0x0000004006069810 */ /* 0x000fce0007ffe0ff */
.L_x_9:
[----:B------:R-:W-:Y:S01]  /*0c10*/  LEA R7, R5, 0xc0800000, 0x17 ;  /* 0xc080000005077811 */ /* 0x000fe200078eb8ff */
[----:B------:R-:W-:Y:S03]  /*0c20*/  BSSY.RECONVERGENT B2, `(.L_x_14) ;  /* 0x0000036000027945 */ /* 0x000fe60003800200 */
[----:B------:R-:W-:Y:S02]  /*0c30*/  IADD3 R7, PT, PT, -R7, R4, RZ ;  /* 0x0000000407077210 */ /* 0x000fe40007ffe1ff */
[----:B------:R-:W-:Y:S02]  /*0c40*/  IADD3 R4, PT, PT, R10, -0x7f, RZ ;  /* 0xffffff810a047810 */ /* 0x000fe40007ffe0ff */
[----:B------:R-:W0:Y:S01]  /*0c50*/  MUFU.RCP R8, R7 ;  /* 0x0000000700087308 */ /* 0x000e220000001000 */
[----:B------:R-:W-:Y:S01]  /*0c60*/  FADD.FTZ R9, -R7, -RZ ;  /* 0x800000ff07097221 */ /* 0x000fe20000010100 */
[C---:B------:R-:W-:Y:S01]  /*0c70*/  IADD3 R5, PT, PT, R4.reuse, 0x7f, -R5 ;  /* 0x0000007f04057810 */ /* 0x040fe20007ffe805 */
[----:B------:R-:W-:-:S03]  /*0c80*/  IMAD R0, R4, -0x800000, R3 ;  /* 0xff80000004007824 */ /* 0x000fc600078e0203 */
[----:B------:R-:W-:Y:S01]  /*0c90*/  IADD3 R5, PT, PT, R5, R6, RZ ;  /* 0x0000000605057210 */ /* 0x000fe20007ffe0ff */
[----:B0-----:R-:W-:-:S04]  /*0ca0*/  FFMA R11, R8, R9, 1 ;  /* 0x3f800000080b7423 */ /* 0x001fc80000000009 */
[----:B------:R-:W-:-:S04]  /*0cb0*/  FFMA R10, R8, R11, R8 ;  /* 0x0000000b080a7223 */ /* 0x000fc80000000008 */
[----:B------:R-:W-:-:S04]  /*0cc0*/  FFMA R3, R0, R10, RZ ;  /* 0x0000000a00037223 */ /* 0x000fc800000000ff */
[----:B------:R-:W-:-:S04]  /*0cd0*/  FFMA R8, R9, R3, R0 ;  /* 0x0000000309087223 */ /* 0x000fc80000000000 */
[----:B------:R-:W-:-:S04]  /*0ce0*/  FFMA R11, R10, R8, R3 ;  /* 0x000000080a0b7223 */ /* 0x000fc80000000003 */
[----:B------:R-:W-:-:S04]  /*0cf0*/  FFMA R8, R9, R11, R0 ;  /* 0x0000000b09087223 */ /* 0x000fc80000000000 */
[----:B------:R-:W-:-:S05]  /*0d00*/  FFMA R0, R10, R8, R11 ;  /* 0x000000080a007223 */ /* 0x000fca000000000b */
[----:B------:R-:W-:-:S04]  /*0d10*/  SHF.R.U32.HI R3, RZ, 0x17, R0 ;  /* 0x00000017ff037819 */ /* 0x000fc80000011600 */
[----:B------:R-:W-:-:S04]  /*0d20*/  LOP3.LUT R3, R3, 0xff, RZ, 0xc0, !PT ;  /* 0x000000ff03037812 */ /* 0x000fc800078ec0ff */
[----:B------:R-:W-:-:S04]  /*0d30*/  IADD3 R7, PT, PT, R3, R5, RZ ;  /* 0x0000000503077210 */ /* 0x000fc80007ffe0ff */
[----:B------:R-:W-:-:S04]  /*0d40*/  IADD3 R3, PT, PT, R7, -0x1, RZ ;  /* 0xffffffff07037810 */ /* 0x000fc80007ffe0ff */
[----:B------:R-:W-:-:S13]  /*0d50*/  ISETP.GE.U32.AND P0, PT, R3, 0xfe, PT ;  /* 0x000000fe0300780c */ /* 0x000fda0003f06070 */
[----:B------:R-:W-:Y:S05]  /*0d60*/  @!P0 BRA `(.L_x_15) ;  /* 0x0000000000808947 */ /* 0x000fea0003800000 */
[----:B------:R-:W-:-:S13]  /*0d70*/  ISETP.GT.AND P0, PT, R7, 0xfe, PT ;  /* 0x000000fe0700780c */ /* 0x000fda0003f04270 */
[----:B------:R-:W-:Y:S05]  /*0d80*/  @P0 BRA `(.L_x_16) ;  /* 0x00000000006c0947 */ /* 0x000fea0003800000 */
[----:B------:R-:W-:-:S13]  /*0d90*/  ISETP.GE.AND P0, PT, R7, 0x1, PT ;  /* 0x000000010700780c */ /* 0x000fda0003f06270 */
[----:B------:R-:W-:Y:S05]  /*0da0*/  @P0 BRA `(.L_x_17) ;  /* 0x0000000000740947 */ /* 0x000fea0003800000 */
[----:B------:R-:W-:Y:S02]  /*0db0*/  ISETP.GE.AND P0, PT, R7, -0x18, PT ;  /* 0xffffffe80700780c */ /* 0x000fe40003f06270 */
[----:B------:R-:W-:-:S11]  /*0dc0*/  LOP3.LUT R0, R0, 0x80000000, RZ, 0xc0, !PT ;  /* 0x8000000000007812 */ /* 0x000fd600078ec0ff */
[----:B------:R-:W-:Y:S05]  /*0dd0*/  @!P0 BRA `(.L_x_17) ;  /* 0x0000000000688947 */ /* 0x000fea0003800000 */
[CCC-:B------:R-:W-:Y:S01]  /*0de0*/  FFMA.RZ R3, R10.reuse, R8.reuse, R11.reuse ;  /* 0x000000080a037223 */ /* 0x1c0fe2000000c00b */
[C---:B------:R-:W-:Y:S01]  /*0df0*/  IADD3 R6, PT, PT, R7.reuse, 0x20, RZ ;  /* 0x0000002007067810 */ /* 0x040fe20007ffe0ff */
[CCC-:B------:R-:W-:Y:S01]  /*0e00*/  FFMA.RM R4, R10.reuse, R8.reuse, R11.reuse ;  /* 0x000000080a047223 */ /* 0x1c0fe2000000400b */
[----:B------:R-:W-:Y:S02]  /*0e10*/  ISETP.NE.AND P2, PT, R7, RZ, PT ;  /* 0x000000ff0700720c */ /* 0x000fe40003f45270 */
[----:B------:R-:W-:Y:S01]  /*0e20*/  LOP3.LUT R5, R3, 0x7fffff, RZ, 0xc0, !PT ;  /* 0x007fffff03057812 */ /* 0x000fe200078ec0ff */
[----:B------:R-:W-:Y:S01]  /*0e30*/  FFMA.RP R3, R10, R8, R11 ;  /* 0x000000080a037223 */ /* 0x000fe2000000800b */
[----:B------:R-:W-:Y:S02]  /*0e40*/  ISETP.NE.AND P1, PT, R7, RZ, PT ;  /* 0x000000ff0700720c */ /* 0x000fe40003f25270 */
[----:B------:R-:W-:Y:S02]  /*0e50*/  LOP3.LUT R5, R5, 0x800000, RZ, 0xfc, !PT ;  /* 0x0080000005057812 */ /* 0x000fe400078efcff */
[----:B------:R-:W-:-:S02]  /*0e60*/  IADD3 R7, PT, PT, -R7, RZ, RZ ;  /* 0x000000ff07077210 */ /* 0x000fc40007ffe1ff */
[----:B------:R-:W-:Y:S02]  /*0e70*/  SHF.L.U32 R6, R5, R6, RZ ;  /* 0x0000000605067219 */ /* 0x000fe400000006ff */
[----:B------:R-:W-:Y:S02]  /*0e80*/  FSETP.NEU.FTZ.AND P0, PT, R3, R4, PT ;  /* 0x000000040300720b */ /* 0x000fe40003f1d000 */
[----:B------:R-:W-:Y:S02]  /*0e90*/  SEL R4, R7, RZ, P2 ;  /* 0x000000ff07047207 */ /* 0x000fe40001000000 */
[----:B------:R-:W-:Y:S02]  /*0ea0*/  ISETP.NE.AND P1, PT, R6, RZ, P1 ;  /* 0x000000ff0600720c */ /* 0x000fe40000f25270 */
[----:B------:R-:W-:Y:S02]  /*0eb0*/  SHF.R.U32.HI R4, RZ, R4, R5 ;  /* 0x00000004ff047219 */ /* 0x000fe40000011605 */
[----:B------:R-:W-:-:S02]  /*0ec0*/  PLOP3.LUT P0, PT, P0, P1, PT, 0xf8, 0x8f ;  /* 0x00000000008f781c */ /* 0x000fc40000703f70 */
[----:B------:R-:W-:Y:S02]  /*0ed0*/  SHF.R.U32.HI R6, RZ, 0x1, R4 ;  /* 0x00000001ff067819 */ /* 0x000fe40000011604 */
[----:B------:R-:W-:-:S04]  /*0ee0*/  SEL R3, RZ, 0x1, !P0 ;  /* 0x00000001ff037807 */ /* 0x000fc80004000000 */
[----:B------:R-:W-:-:S04]  /*0ef0*/  LOP3.LUT R3, R3, 0x1, R6, 0xf8, !PT ;  /* 0x0000000103037812 */ /* 0x000fc800078ef806 */
[----:B------:R-:W-:-:S04]  /*0f00*/  LOP3.LUT R3, R3, R4, RZ, 0xc0, !PT ;  /* 0x0000000403037212 */ /* 0x000fc800078ec0ff */
[----:B------:R-:W-:-:S04]  /*0f10*/  IADD3 R3, PT, PT, R6, R3, RZ ;  /* 0x0000000306037210 */ /* 0x000fc80007ffe0ff */
[----:B------:R-:W-:Y:S01]  /*0f20*/  LOP3.LUT R0, R3, R0, RZ, 0xfc, !PT ;  /* 0x0000000003007212 */ /* 0x000fe200078efcff */
[----:B------:R-:W-:Y:S06]  /*0f30*/  BRA `(.L_x_17) ;  /* 0x0000000000107947 */ /* 0x000fec0003800000 */
.L_x_16:
[----:B------:R-:W-:-:S04]  /*0f40*/  LOP3.LUT R0, R0, 0x80000000, RZ, 0xc0, !PT ;  /* 0x8000000000007812 */ /* 0x000fc800078ec0ff */
[----:B------:R-:W-:Y:S01]  /*0f50*/  LOP3.LUT R0, R0, 0x7f800000, RZ, 0xfc, !PT ;  /* 0x7f80000000007812 */ /* 0x000fe200078efcff */
[----:B------:R-:W-:Y:S06]  /*0f60*/  BRA `(.L_x_17) ;  /* 0x0000000000047947 */ /* 0x000fec0003800000 */
.L_x_15:
[----:B------:R-:W-:-:S07]  /*0f70*/  LEA R0, R5, R0, 0x17 ;  /* 0x0000000005007211 */ /* 0x000fce00078eb8ff */
.L_x_17:
[----:B------:R-:W-:Y:S05]  /*0f80*/  BSYNC.RECONVERGENT B2 ;  /* 0x0000000000027941 */ /* 0x000fea0003800200 */
.L_x_14:
[----:B------:R-:W-:Y:S05]  /*0f90*/  BRA `(.L_x_18) ;  /* 0x0000000000207947 */ /* 0x000fea0003800000 */
.L_x_13:
[----:B------:R-:W-:-:S04]  /*0fa0*/  LOP3.LUT R0, R4, 0x80000000, R3, 0x48, !PT ;  /* 0x8000000004007812 */ /* 0x000fc800078e4803 */
[----:B------:R-:W-:Y:S01]  /*0fb0*/  LOP3.LUT R0, R0, 0x7f800000, RZ, 0xfc, !PT ;  /* 0x7f80000000007812 */ /* 0x000fe200078efcff */
[----:B------:R-:W-:Y:S06]  /*0fc0*/  BRA `(.L_x_18) ;  /* 0x0000000000147947 */ /* 0x000fec0003800000 */
.L_x_12:
[----:B------:R-:W-:Y:S01]  /*0fd0*/  LOP3.LUT R0, R4, 0x80000000, R3, 0x48, !PT ;  /* 0x8000000004007812 */ /* 0x000fe200078e4803 */
[----:B------:R-:W-:Y:S06]  /*0fe0*/  BRA `(.L_x_18) ;  /* 0x00000000000c7947 */ /* 0x000fec0003800000 */
.L_x_11:
[----:B------:R-:W0:Y:S01]  /*0ff0*/  MUFU.RSQ R0, -QNAN ;  /* 0xffc0000000007908 */ /* 0x000e220000001400 */
[----:B------:R-:W-:Y:S05]  /*1000*/  BRA `(.L_x_18) ;  /* 0x0000000000047947 */ /* 0x000fea0003800000 */
.L_x_10:
[----:B------:R-:W-:-:S07]  /*1010*/  FADD.FTZ R0, R3, R0 ;  /* 0x0000000003007221 */ /* 0x000fce0000010000 */
.L_x_18:
[----:B------:R-:W-:Y:S05]  /*1020*/  BSYNC.RECONVERGENT B1 ;  /* 0x0000000000017941 */ /* 0x000fea0003800200 */
.L_x_8:
[----:B------:R-:W-:-:S04]  /*1030*/  HFMA2 R3, -RZ, RZ, 0, 0 ;  /* 0x00000000ff037431 */ /* 0x000fc800000001ff */
[----:B0-----:R-:W-:Y:S05]  /*1040*/  RET.REL.NODEC R2 `(mean_axis0_kernel) ;  /* 0xffffffec02ec7950 */ /* 0x001fea0003c3ffff */
.L_x_19:
[----:B------:R-:W-:-:S00]  /*1050*/  BRA `(.L_x_19) ;  /* 0xfffffffc00fc7947 */ /* 0x000fc0000383ffff */
[----:B------:R-:W-:-:S00]  /*1060*/  NOP ;  /* 0x0000000000007918 */ /* 0x000fc00000000000 */
        /* <DEDUP_REMOVED lines=9> */
.L_x_20:


//--------------------- .nv.shared.reserved.0     --------------------------
	.section	.nv.shared.reserved.0,"aw",@nobits
	.weak		__nv_reservedSMEM_offset_0_alias
	.size		__nv_reservedSMEM_offset_0_alias, 0, 64
	.other		__nv_reservedSMEM_offset_0_alias,@"STO_CUDA_RESERVED_SHARED STV_DEFAULT"
__nv_reservedSMEM_offset_0_alias:
	.zero		0
	.zero		64


//--------------------- .nv.constant0.mean_axis0_kernel --------------------------
	.section	.nv.constant0.mean_axis0_kernel,"a",@progbits
	.sectionflags	@""
	.align	4
.nv.constant0.mean_axis0_kernel:
	.zero		920


//--------------------- SYMBOLS --------------------------

	.type		.nv.reservedSmem.offset0,@object
	.size		.nv.reservedSmem.offset0,0x4
